//
// Generated by NVIDIA NVVM Compiler
//
// Compiler Build ID: CL-36424714
// Cuda compilation tools, release 13.0, V13.0.88
// Based on NVVM 20.0.0
//

.version 9.0
.target sm_100
.address_size 64

	// .globl	_Z12stream_triadiiPfS_S_

.visible .entry _Z12stream_triadiiPfS_S_(
	.param .u32 _Z12stream_triadiiPfS_S__param_0,
	.param .u32 _Z12stream_triadiiPfS_S__param_1,
	.param .u64 .ptr .align 1 _Z12stream_triadiiPfS_S__param_2,
	.param .u64 .ptr .align 1 _Z12stream_triadiiPfS_S__param_3,
	.param .u64 .ptr .align 1 _Z12stream_triadiiPfS_S__param_4
)
{
	.reg .pred 	%p<7>;
	.reg .b32 	%r<32>;
	.reg .b32 	%f<17>;
	.reg .b64 	%rd<25>;

	ld.param.u32 	%r12, [_Z12stream_triadiiPfS_S__param_0];
	ld.param.u32 	%r13, [_Z12stream_triadiiPfS_S__param_1];
	ld.param.u64 	%rd4, [_Z12stream_triadiiPfS_S__param_2];
	ld.param.u64 	%rd5, [_Z12stream_triadiiPfS_S__param_3];
	ld.param.u64 	%rd6, [_Z12stream_triadiiPfS_S__param_4];
	cvta.to.global.u64 	%rd1, %rd6;
	cvta.to.global.u64 	%rd2, %rd5;
	cvta.to.global.u64 	%rd3, %rd4;
	mov.u32 	%r14, %ctaid.x;
	mov.u32 	%r15, %ntid.x;
	mov.u32 	%r16, %tid.x;
	mad.lo.s32 	%r30, %r14, %r15, %r16;
	mov.u32 	%r17, %nctaid.x;
	mul.lo.s32 	%r2, %r15, %r17;
	setp.ge.s32 	%p1, %r30, %r12;
	@%p1 bra 	$L__BB0_7;
	cvt.rn.f32.s32 	%f1, %r13;
	add.s32 	%r18, %r30, %r2;
	max.s32 	%r19, %r12, %r18;
	setp.lt.s32 	%p2, %r18, %r12;
	selp.u32 	%r20, 1, 0, %p2;
	add.s32 	%r21, %r18, %r20;
	sub.s32 	%r22, %r19, %r21;
	div.u32 	%r23, %r22, %r2;
	add.s32 	%r3, %r23, %r20;
	and.b32  	%r24, %r3, 3;
	setp.eq.s32 	%p3, %r24, 3;
	@%p3 bra 	$L__BB0_4;
	add.s32 	%r25, %r3, 1;
	and.b32  	%r26, %r25, 3;
	neg.s32 	%r28, %r26;
$L__BB0_3:
	.pragma "nounroll";
	mul.wide.s32 	%rd7, %r30, 4;
	add.s64 	%rd8, %rd1, %rd7;
	add.s64 	%rd9, %rd2, %rd7;
	add.s64 	%rd10, %rd3, %rd7;
	ld.global.f32 	%f2, [%rd10];
	ld.global.f32 	%f3, [%rd9];
	fma.rn.f32 	%f4, %f2, %f1, %f3;
	st.global.f32 	[%rd8], %f4;
	add.s32 	%r30, %r30, %r2;
	add.s32 	%r28, %r28, 1;
	setp.ne.s32 	%p4, %r28, 0;
	@%p4 bra 	$L__BB0_3;
$L__BB0_4:
	setp.lt.u32 	%p5, %r3, 3;
	@%p5 bra 	$L__BB0_7;
	mul.wide.s32 	%rd15, %r2, 4;
	shl.b32 	%r27, %r2, 2;
$L__BB0_6:
	mul.wide.s32 	%rd11, %r30, 4;
	add.s64 	%rd12, %rd3, %rd11;
	ld.global.f32 	%f5, [%rd12];
	add.s64 	%rd13, %rd2, %rd11;
	ld.global.f32 	%f6, [%rd13];
	fma.rn.f32 	%f7, %f5, %f1, %f6;
	add.s64 	%rd14, %rd1, %rd11;
	st.global.f32 	[%rd14], %f7;
	add.s64 	%rd16, %rd12, %rd15;
	ld.global.f32 	%f8, [%rd16];
	add.s64 	%rd17, %rd13, %rd15;
	ld.global.f32 	%f9, [%rd17];
	fma.rn.f32 	%f10, %f8, %f1, %f9;
	add.s64 	%rd18, %rd14, %rd15;
	st.global.f32 	[%rd18], %f10;
	add.s64 	%rd19, %rd16, %rd15;
	ld.global.f32 	%f11, [%rd19];
	add.s64 	%rd20, %rd17, %rd15;
	ld.global.f32 	%f12, [%rd20];
	fma.rn.f32 	%f13, %f11, %f1, %f12;
	add.s64 	%rd21, %rd18, %rd15;
	st.global.f32 	[%rd21], %f13;
	add.s64 	%rd22, %rd19, %rd15;
	ld.global.f32 	%f14, [%rd22];
	add.s64 	%rd23, %rd20, %rd15;
	ld.global.f32 	%f15, [%rd23];
	fma.rn.f32 	%f16, %f14, %f1, %f15;
	add.s64 	%rd24, %rd21, %rd15;
	st.global.f32 	[%rd24], %f16;
	add.s32 	%r30, %r27, %r30;
	setp.lt.s32 	%p6, %r30, %r12;
	@%p6 bra 	$L__BB0_6;
$L__BB0_7:
	ret;

}


// ===== COMPILED SASS (sm_100) =====

	.target	sm_100

	.elftype	@"ET_EXEC"


//--------------------- .note.nv.tkinfo           --------------------------
	.section	.note.nv.tkinfo,"",@"SHT_NOTE"
	.sectionflags	@"SHF_NOTE_NV_TKINFO"
	.tkinfo
        /*0018*/ 	.word	0x00000002
        /*0030*/ 	.string	""
        /*0030*/ 	.string	"ptxas"
        /*0030*/ 	.string	"Cuda compilation tools, release 13.0, V13.0.88"
        /*0030*/ 	.string	"Build cuda_13.0.r13.0/compiler.36424714_0"
        /*0030*/ 	.string	"-arch sm_100 -m 64 "



//--------------------- .note.nv.cuinfo           --------------------------
	.section	.note.nv.cuinfo,"",@"SHT_NOTE"
	.sectionflags	@"SHF_NOTE_NV_CUINFO"
        /*0018*/ 	.short	0x0002
        /*001a*/ 	.short	0x0064
        /*001c*/ 	.short	0x0082
	.zero		2


//--------------------- .nv.info                  --------------------------
	.section	.nv.info,"",@"SHT_CUDA_INFO"
	.align	4


	//----- nvinfo : EIATTR_REGCOUNT
	.align		4
        /*0000*/ 	.byte	0x04, 0x2f
        /*0002*/ 	.short	(.L_1 - .L_0)
	.align		4
.L_0:
        /*0004*/ 	.word	index@(_Z12stream_triadiiPfS_S_)
        /*0008*/ 	.word	0x0000001c


	//----- nvinfo : EIATTR_FRAME_SIZE
	.align		4
.L_1:
        /*000c*/ 	.byte	0x04, 0x11
        /*000e*/ 	.short	(.L_3 - .L_2)
	.align		4
.L_2:
        /*0010*/ 	.word	index@(_Z12stream_triadiiPfS_S_)
        /*0014*/ 	.word	0x00000000


	//----- nvinfo : EIATTR_MIN_STACK_SIZE
	.align		4
.L_3:
        /*0018*/ 	.byte	0x04, 0x12
        /*001a*/ 	.short	(.L_5 - .L_4)
	.align		4
.L_4:
        /*001c*/ 	.word	index@(_Z12stream_triadiiPfS_S_)
        /*0020*/ 	.word	0x00000000
.L_5:


//--------------------- .nv.compat                --------------------------
	.section	.nv.compat,"",@"SHT_CUDA_COMPAT_INFO"
	.align	4
        /*0000*/ 	.byte	0x02, 0x09, 0x00, 0x00, 0x02, 0x02, 0x01, 0x00, 0x02, 0x05, 0x05, 0x00, 0x03, 0x07, 0x01, 0x01
        /*0010*/ 	.byte	0x02, 0x03, 0x00, 0x00, 0x02, 0x06, 0x01, 0x00, 0x04, 0x0b, 0x08, 0x00, 0x09, 0x00, 0x00, 0x00
        /*0020*/ 	.byte	0x00, 0x00, 0x00, 0x00


//--------------------- .nv.info._Z12stream_triadiiPfS_S_ --------------------------
	.section	.nv.info._Z12stream_triadiiPfS_S_,"",@"SHT_CUDA_INFO"
	.sectionflags	@""
	.align	4


	//----- nvinfo : EIATTR_CUDA_API_VERSION
	.align		4
        /*0000*/ 	.byte	0x04, 0x37
        /*0002*/ 	.short	(.L_7 - .L_6)
.L_6:
        /*0004*/ 	.word	0x00000082


	//----- nvinfo : EIATTR_KPARAM_INFO
	.align		4
.L_7:
        /*0008*/ 	.byte	0x04, 0x17
        /*000a*/ 	.short	(.L_9 - .L_8)
.L_8:
        /*000c*/ 	.word	0x00000000
        /*0010*/ 	.short	0x0004
        /*0012*/ 	.short	0x0018
        /*0014*/ 	.byte	0x00, 0xf5, 0x21, 0x00


	//----- nvinfo : EIATTR_KPARAM_INFO
	.align		4
.L_9:
        /*0018*/ 	.byte	0x04, 0x17
        /*001a*/ 	.short	(.L_11 - .L_10)
.L_10:
        /*001c*/ 	.word	0x00000000
        /*0020*/ 	.short	0x0003
        /*0022*/ 	.short	0x0010
        /*0024*/ 	.byte	0x00, 0xf5, 0x21, 0x00


	//----- nvinfo : EIATTR_KPARAM_INFO
	.align		4
.L_11:
        /*0028*/ 	.byte	0x04, 0x17
        /*002a*/ 	.short	(.L_13 - .L_12)
.L_12:
        /*002c*/ 	.word	0x00000000
        /*0030*/ 	.short	0x0002
        /*0032*/ 	.short	0x0008
        /*0034*/ 	.byte	0x00, 0xf5, 0x21, 0x00


	//----- nvinfo : EIATTR_KPARAM_INFO
	.align		4
.L_13:
        /*0038*/ 	.byte	0x04, 0x17
        /*003a*/ 	.short	(.L_15 - .L_14)
.L_14:
        /*003c*/ 	.word	0x00000000
        /*0040*/ 	.short	0x0001
        /*0042*/ 	.short	0x0004
        /*0044*/ 	.byte	0x00, 0xf0, 0x11, 0x00


	//----- nvinfo : EIATTR_KPARAM_INFO
	.align		4
.L_15:
        /*0048*/ 	.byte	0x04, 0x17
        /*004a*/ 	.short	(.L_17 - .L_16)
.L_16:
        /*004c*/ 	.word	0x00000000
        /*0050*/ 	.short	0x0000
        /*0052*/ 	.short	0x0000
        /*0054*/ 	.byte	0x00, 0xf0, 0x11, 0x00


	//----- nvinfo : EIATTR_SPARSE_MMA_MASK
	.align		4
.L_17:
        /*0058*/ 	.byte	0x03, 0x50
        /*005a*/ 	.short	0x0000


	//----- nvinfo : EIATTR_MAXREG_COUNT
	.align		4
        /*005c*/ 	.byte	0x03, 0x1b
        /*005e*/ 	.short	0x00ff


	//----- nvinfo : EIATTR_MERCURY_ISA_VERSION
	.align		4
        /*0060*/ 	.byte	0x03, 0x5f
        /*0062*/ 	.short	0x0101


	//----- nvinfo : EIATTR_VRC_CTA_INIT_COUNT
	.align		4
        /*0064*/ 	.byte	0x02, 0x4a
	.zero		1
	.zero		1


	//----- nvinfo : EIATTR_EXIT_INSTR_OFFSETS
	.align		4
        /*0068*/ 	.byte	0x04, 0x1c
        /*006a*/ 	.short	(.L_19 - .L_18)


	//   ....[0]....
.L_18:
        /*006c*/ 	.word	0x00000090


	//   ....[1]....
        /*0070*/ 	.word	0x000003c0


	//   ....[2]....
        /*0074*/ 	.word	0x000005f0


	//----- nvinfo : EIATTR_CRS_STACK_SIZE
	.align		4
.L_19:
        /*0078*/ 	.byte	0x04, 0x1e
        /*007a*/ 	.short	(.L_21 - .L_20)
.L_20:
        /*007c*/ 	.word	0x00000000


	//----- nvinfo : EIATTR_CBANK_PARAM_SIZE
	.align		4
.L_21:
        /*0080*/ 	.byte	0x03, 0x19
        /*0082*/ 	.short	0x0020


	//----- nvinfo : EIATTR_PARAM_CBANK
	.align		4
        /*0084*/ 	.byte	0x04, 0x0a
        /*0086*/ 	.short	(.L_23 - .L_22)
	.align		4
.L_22:
        /*0088*/ 	.word	index@(.nv.constant0._Z12stream_triadiiPfS_S_)
        /*008c*/ 	.short	0x0380
        /*008e*/ 	.short	0x0020


	//----- nvinfo : EIATTR_SW_WAR
	.align		4
.L_23:
        /*0090*/ 	.byte	0x04, 0x36
        /*0092*/ 	.short	(.L_25 - .L_24)
.L_24:
        /*0094*/ 	.word	0x00000008
.L_25:


//--------------------- .nv.callgraph             --------------------------
	.section	.nv.callgraph,"",@"SHT_CUDA_CALLGRAPH"
	.align	4
	.sectionentsize	8
	.align		4
        /*0000*/ 	.word	0x00000000
	.align		4
        /*0004*/ 	.word	0xffffffff
	.align		4
        /*0008*/ 	.word	0x00000000
	.align		4
        /*000c*/ 	.word	0xfffffffe
	.align		4
        /*0010*/ 	.word	0x00000000
	.align		4
        /*0014*/ 	.word	0xfffffffd
	.align		4
        /*0018*/ 	.word	0x00000000
	.align		4
        /*001c*/ 	.word	0xfffffffc


//--------------------- .text._Z12stream_triadiiPfS_S_ --------------------------
	.section	.text._Z12stream_triadiiPfS_S_,"ax",@progbits
	.align	128
        .global         _Z12stream_triadiiPfS_S_
        .type           _Z12stream_triadiiPfS_S_,@function
        .size           _Z12stream_triadiiPfS_S_,(.L_x_5 - _Z12stream_triadiiPfS_S_)
        .other          _Z12stream_triadiiPfS_S_,@"STO_CUDA_ENTRY STV_DEFAULT"
_Z12stream_triadiiPfS_S_:
.text._Z12stream_triadiiPfS_S_:
[----:B------:R-:W-:Y:S01]  /*0000*/  LDC R1, c[0x0][0x37c] ;  /* 0x0000df00ff017b82 */ /* 0x000fe20000000800 */
[----:B------:R-:W0:Y:S07]  /*0010*/  S2R R3, SR_TID.X ;  /* 0x0000000000037919 */ /* 0x000e2e0000002100 */
[----:B------:R-:W0:Y:S01]  /*0020*/  S2UR UR4, SR_CTAID.X ;  /* 0x00000000000479c3 */ /* 0x000e220000002500 */
[----:B------:R-:W1:Y:S07]  /*0030*/  LDCU UR6, c[0x0][0x380] ;  /* 0x00007000ff0677ac */ /* 0x000e6e0008000800 */
[----:B------:R-:W0:Y:S01]  /*0040*/  LDC R0, c[0x0][0x360] ;  /* 0x0000d800ff007b82 */ /* 0x000e220000000800 */
[----:B------:R-:W2:Y:S01]  /*0050*/  LDCU UR5, c[0x0][0x370] ;  /* 0x00006e00ff0577ac */ /* 0x000ea20008000800 */
[----:B0-----:R-:W-:-:S02]  /*0060*/  IMAD R3, R0, UR4, R3 ;  /* 0x0000000400037c24 */ /* 0x001fc4000f8e0203 */
[----:B--2---:R-:W-:-:S03]  /*0070*/  IMAD R0, R0, UR5, RZ ;  /* 0x0000000500007c24 */ /* 0x004fc6000f8e02ff */
[----:B-1----:R-:W-:-:S13]  /*0080*/  ISETP.GE.AND P0, PT, R3, UR6, PT ;  /* 0x0000000603007c0c */ /* 0x002fda000bf06270 */
[----:B------:R-:W-:Y:S05]  /*0090*/  @P0 EXIT ;  /* 0x000000000000094d */ /* 0x000fea0003800000 */
[----:B------:R-:W0:Y:S01]  /*00a0*/  I2F.U32.RP R8, R0 ;  /* 0x0000000000087306 */ /* 0x000e220000209000 */
[----:B------:R-:W-:Y:S01]  /*00b0*/  IADD3 R2, PT, PT, R0, R3, RZ ;  /* 0x0000000300027210 */ /* 0x000fe20007ffe0ff */
[----:B------:R-:W1:Y:S01]  /*00c0*/  LDCU UR7, c[0x0][0x384] ;  /* 0x00007080ff0777ac */ /* 0x000e620008000800 */
[----:B------:R-:W-:Y:S01]  /*00d0*/  IADD3 R9, PT, PT, RZ, -R0, RZ ;  /* 0x80000000ff097210 */ /* 0x000fe20007ffe0ff */
[----:B------:R-:W-:Y:S01]  /*00e0*/  BSSY.RECONVERGENT B0, `(.L_x_0) ;  /* 0x000002d000007945 */ /* 0x000fe20003800200 */
[C---:B------:R-:W-:Y:S01]  /*00f0*/  ISETP.GE.AND P0, PT, R2.reuse, UR6, PT ;  /* 0x0000000602007c0c */ /* 0x040fe2000bf06270 */
[----:B------:R-:W2:Y:S01]  /*0100*/  LDCU.64 UR4, c[0x0][0x358] ;  /* 0x00006b00ff0477ac */ /* 0x000ea20008000a00 */
[----:B------:R-:W-:Y:S02]  /*0110*/  VIMNMX R7, PT, PT, R2, UR6, !PT ;  /* 0x0000000602077c48 */ /* 0x000fe4000ffe0100 */
[----:B------:R-:W-:Y:S02]  /*0120*/  SEL R6, RZ, 0x1, P0 ;  /* 0x00000001ff067807 */ /* 0x000fe40000000000 */
[----:B------:R-:W-:-:S02]  /*0130*/  ISETP.NE.U32.AND P2, PT, R0, RZ, PT ;  /* 0x000000ff0000720c */ /* 0x000fc40003f45070 */
[----:B------:R-:W-:Y:S01]  /*0140*/  IADD3 R7, PT, PT, R7, -R2, -R6 ;  /* 0x8000000207077210 */ /* 0x000fe20007ffe806 */
[----:B0-----:R-:W0:Y:S02]  /*0150*/  MUFU.RCP R8, R8 ;  /* 0x0000000800087308 */ /* 0x001e240000001000 */
[----:B0-----:R-:W-:-:S06]  /*0160*/  IADD3 R4, PT, PT, R8, 0xffffffe, RZ ;  /* 0x0ffffffe08047810 */ /* 0x001fcc0007ffe0ff */
[----:B------:R0:W3:Y:S02]  /*0170*/  F2I.FTZ.U32.TRUNC.NTZ R5, R4 ;  /* 0x0000000400057305 */ /* 0x0000e4000021f000 */
[----:B0-----:R-:W-:Y:S02]  /*0180*/  HFMA2 R4, -RZ, RZ, 0, 0 ;  /* 0x00000000ff047431 */ /* 0x001fe400000001ff */
[----:B---3--:R-:W-:-:S04]  /*0190*/  IMAD R9, R9, R5, RZ ;  /* 0x0000000509097224 */ /* 0x008fc800078e02ff */
[----:B------:R-:W-:-:S06]  /*01a0*/  IMAD.HI.U32 R8, R5, R9, R4 ;  /* 0x0000000905087227 */ /* 0x000fcc00078e0004 */
[----:B------:R-:W-:-:S05]  /*01b0*/  IMAD.HI.U32 R5, R8, R7, RZ ;  /* 0x0000000708057227 */ /* 0x000fca00078e00ff */
[----:B------:R-:W-:-:S05]  /*01c0*/  IADD3 R2, PT, PT, -R5, RZ, RZ ;  /* 0x000000ff05027210 */ /* 0x000fca0007ffe1ff */
[----:B------:R-:W-:-:S05]  /*01d0*/  IMAD R7, R0, R2, R7 ;  /* 0x0000000200077224 */ /* 0x000fca00078e0207 */
[----:B------:R-:W-:-:S13]  /*01e0*/  ISETP.GE.U32.AND P0, PT, R7, R0, PT ;  /* 0x000000000700720c */ /* 0x000fda0003f06070 */
[----:B------:R-:W-:Y:S01]  /*01f0*/  @P0 IADD3 R7, PT, PT, -R0, R7, RZ ;  /* 0x0000000700070210 */ /* 0x000fe20007ffe1ff */
[----:B------:R-:W-:-:S03]  /*0200*/  @P0 VIADD R5, R5, 0x1 ;  /* 0x0000000105050836 */ /* 0x000fc60000000000 */
[----:B------:R-:W-:-:S13]  /*0210*/  ISETP.GE.U32.AND P1, PT, R7, R0, PT ;  /* 0x000000000700720c */ /* 0x000fda0003f26070 */
[----:B------:R-:W-:Y:S02]  /*0220*/  @P1 IADD3 R5, PT, PT, R5, 0x1, RZ ;  /* 0x0000000105051810 */ /* 0x000fe40007ffe0ff */
[----:B------:R-:W-:-:S04]  /*0230*/  @!P2 LOP3.LUT R5, RZ, R0, RZ, 0x33, !PT ;  /* 0x00000000ff05a212 */ /* 0x000fc800078e33ff */
[----:B------:R-:W-:-:S04]  /*0240*/  IADD3 R10, PT, PT, R6, R5, RZ ;  /* 0x00000005060a7210 */ /* 0x000fc80007ffe0ff */
[C---:B------:R-:W-:Y:S02]  /*0250*/  LOP3.LUT R2, R10.reuse, 0x3, RZ, 0xc0, !PT ;  /* 0x000000030a027812 */ /* 0x040fe400078ec0ff */
[----:B------:R-:W-:Y:S02]  /*0260*/  ISETP.GE.U32.AND P1, PT, R10, 0x3, PT ;  /* 0x000000030a00780c */ /* 0x000fe40003f26070 */
[----:B------:R-:W-:Y:S02]  /*0270*/  ISETP.NE.AND P0, PT, R2, 0x3, PT ;  /* 0x000000030200780c */ /* 0x000fe40003f05270 */
[----:B-1----:R-:W-:-:S11]  /*0280*/  I2FP.F32.S32 R2, UR7 ;  /* 0x0000000700027c45 */ /* 0x002fd60008201400 */
[----:B--2---:R-:W-:Y:S05]  /*0290*/  @!P0 BRA `(.L_x_1) ;  /* 0x0000000000448947 */ /* 0x004fea0003800000 */
[----:B------:R-:W0:Y:S01]  /*02a0*/  LDC.64 R4, c[0x0][0x388] ;  /* 0x0000e200ff047b82 */ /* 0x000e220000000a00 */
[----:B------:R-:W-:-:S04]  /*02b0*/  IADD3 R10, PT, PT, R10, 0x1, RZ ;  /* 0x000000010a0a7810 */ /* 0x000fc80007ffe0ff */
[----:B------:R-:W-:-:S03]  /*02c0*/  LOP3.LUT R10, R10, 0x3, RZ, 0xc0, !PT ;  /* 0x000000030a0a7812 */ /* 0x000fc600078ec0ff */
[----:B------:R-:W1:Y:S02]  /*02d0*/  LDC.64 R6, c[0x0][0x390] ;  /* 0x0000e400ff067b82 */ /* 0x000e640000000a00 */
[----:B------:R-:W-:-:S06]  /*02e0*/  IMAD.MOV R16, RZ, RZ, -R10 ;  /* 0x000000ffff107224 */ /* 0x000fcc00078e0a0a */
[----:B------:R-:W2:Y:S02]  /*02f0*/  LDC.64 R8, c[0x0][0x398] ;  /* 0x0000e600ff087b82 */ /* 0x000ea40000000a00 */
.L_x_2:
[----:B-1----:R-:W-:-:S04]  /*0300*/  IMAD.WIDE R12, R3, 0x4, R6 ;  /* 0x00000004030c7825 */ /* 0x002fc800078e0206 */
[C---:B0-----:R-:W-:Y:S02]  /*0310*/  IMAD.WIDE R14, R3.reuse, 0x4, R4 ;  /* 0x00000004030e7825 */ /* 0x041fe400078e0204 */
[----:B---3--:R-:W3:Y:S04]  /*0320*/  LDG.E R13, desc[UR4][R12.64] ;  /* 0x000000040c0d7981 */ /* 0x008ee8000c1e1900 */
[----:B------:R-:W3:Y:S01]  /*0330*/  LDG.E R15, desc[UR4][R14.64] ;  /* 0x000000040e0f7981 */ /* 0x000ee2000c1e1900 */
[----:B--2---:R-:W-:Y:S01]  /*0340*/  IMAD.WIDE R10, R3, 0x4, R8 ;  /* 0x00000004030a7825 */ /* 0x004fe200078e0208 */
[----:B------:R-:W-:Y:S02]  /*0350*/  IADD3 R16, PT, PT, R16, 0x1, RZ ;  /* 0x0000000110107810 */ /* 0x000fe40007ffe0ff */
[----:B------:R-:W-:-:S02]  /*0360*/  IADD3 R3, PT, PT, R0, R3, RZ ;  /* 0x0000000300037210 */ /* 0x000fc40007ffe0ff */
[----:B------:R-:W-:Y:S01]  /*0370*/  ISETP.NE.AND P0, PT, R16, RZ, PT ;  /* 0x000000ff1000720c */ /* 0x000fe20003f05270 */
[----:B---3--:R-:W-:-:S05]  /*0380*/  FFMA R17, R2, R15, R13 ;  /* 0x0000000f02117223 */ /* 0x008fca000000000d */
[----:B------:R3:W-:Y:S07]  /*0390*/  STG.E desc[UR4][R10.64], R17 ;  /* 0x000000110a007986 */ /* 0x0007ee000c101904 */
[----:B------:R-:W-:Y:S05]  /*03a0*/  @P0 BRA `(.L_x_2) ;  /* 0xfffffffc00d40947 */ /* 0x000fea000383ffff */
.L_x_1:
[----:B------:R-:W-:Y:S05]  /*03b0*/  BSYNC.RECONVERGENT B0 ;  /* 0x0000000000007941 */ /* 0x000fea0003800200 */
.L_x_0:
[----:B------:R-:W-:Y:S05]  /*03c0*/  @!P1 EXIT ;  /* 0x000000000000994d */ /* 0x000fea0003800000 */
.L_x_3:
[----:B------:R-:W3:Y:S08]  /*03d0*/  LDC.64 R4, c[0x0][0x388] ;  /* 0x0000e200ff047b82 */ /* 0x000ef00000000a00 */
[----:B------:R-:W0:Y:S01]  /*03e0*/  LDC.64 R6, c[0x0][0x390] ;  /* 0x0000e400ff067b82 */ /* 0x000e220000000a00 */
[----:B---3--:R-:W-:-:S07]  /*03f0*/  IMAD.WIDE R10, R3, 0x4, R4 ;  /* 0x00000004030a7825 */ /* 0x008fce00078e0204 */
[----:B------:R-:W1:Y:S01]  /*0400*/  LDC.64 R4, c[0x0][0x398] ;  /* 0x0000e600ff047b82 */ /* 0x000e620000000a00 */
[C---:B0-----:R-:W-:Y:S02]  /*0410*/  IMAD.WIDE R12, R3.reuse, 0x4, R6 ;  /* 0x00000004030c7825 */ /* 0x041fe400078e0206 */
[----:B--2---:R-:W2:Y:S04]  /*0420*/  LDG.E R7, desc[UR4][R10.64] ;  /* 0x000000040a077981 */ /* 0x004ea8000c1e1900 */
[----:B------:R-:W2:Y:S01]  /*0430*/  LDG.E R9, desc[UR4][R12.64] ;  /* 0x000000040c097981 */ /* 0x000ea2000c1e1900 */
[----:B-1----:R-:W-:-:S04]  /*0440*/  IMAD.WIDE R16, R3, 0x4, R4 ;  /* 0x0000000403107825 */ /* 0x002fc800078e0204 */
[----:B------:R-:W-:-:S04]  /*0450*/  IMAD.WIDE R4, R0, 0x4, R10 ;  /* 0x0000000400047825 */ /* 0x000fc800078e020a */
[----:B--2---:R-:W-:Y:S01]  /*0460*/  FFMA R19, R2, R7, R9 ;  /* 0x0000000702137223 */ /* 0x004fe20000000009 */
[----:B------:R-:W-:-:S04]  /*0470*/  IMAD.WIDE R6, R0, 0x4, R12 ;  /* 0x0000000400067825 */ /* 0x000fc800078e020c */
[----:B------:R0:W-:Y:S04]  /*0480*/  STG.E desc[UR4][R16.64], R19 ;  /* 0x0000001310007986 */ /* 0x0001e8000c101904 */
[----:B------:R-:W2:Y:S04]  /*0490*/  LDG.E R15, desc[UR4][R4.64] ;  /* 0x00000004040f7981 */ /* 0x000ea8000c1e1900 */
[----:B------:R-:W2:Y:S01]  /*04a0*/  LDG.E R21, desc[UR4][R6.64] ;  /* 0x0000000406157981 */ /* 0x000ea2000c1e1900 */
[----:B------:R-:W-:-:S04]  /*04b0*/  IMAD.WIDE R8, R0, 0x4, R16 ;  /* 0x0000000400087825 */ /* 0x000fc800078e0210 */
[----:B------:R-:W-:-:S04]  /*04c0*/  IMAD.WIDE R10, R0, 0x4, R4 ;  /* 0x00000004000a7825 */ /* 0x000fc800078e0204 */
[----:B------:R-:W-:-:S04]  /*04d0*/  IMAD.WIDE R12, R0, 0x4, R6 ;  /* 0x00000004000c7825 */ /* 0x000fc800078e0206 */
[----:B--2---:R-:W-:-:S05]  /*04e0*/  FFMA R21, R2, R15, R21 ;  /* 0x0000000f02157223 */ /* 0x004fca0000000015 */
        /* <DEDUP_REMOVED lines=8> */
[----:B------:R-:W1:Y:S04]  /*0570*/  LDG.E R5, desc[UR4][R4.64] ;  /* 0x0000000404057981 */ /* 0x000e68000c1e1900 */
[----:B------:R-:W1:Y:S01]  /*0580*/  LDG.E R7, desc[UR4][R6.64] ;  /* 0x0000000406077981 */ /* 0x000e62000c1e1900 */
[C---:B0-----:R-:W-:Y:S01]  /*0590*/  IMAD.WIDE R16, R0.reuse, 0x4, R14 ;  /* 0x0000000400107825 */ /* 0x041fe200078e020e */
[----:B------:R-:W-:-:S04]  /*05a0*/  LEA R3, R0, R3, 0x2 ;  /* 0x0000000300037211 */ /* 0x000fc800078e10ff */
[----:B------:R-:W-:Y:S01]  /*05b0*/  ISETP.GE.AND P0, PT, R3, UR6, PT ;  /* 0x0000000603007c0c */ /* 0x000fe2000bf06270 */
[----:B-1----:R-:W-:-:S05]  /*05c0*/  FFMA R9, R2, R5, R7 ;  /* 0x0000000502097223 */ /* 0x002fca0000000007 */
[----:B------:R2:W-:Y:S07]  /*05d0*/  STG.E desc[UR4][R16.64], R9 ;  /* 0x0000000910007986 */ /* 0x0005ee000c101904 */
[----:B------:R-:W-:Y:S05]  /*05e0*/  @!P0 BRA `(.L_x_3) ;  /* 0xfffffffc00788947 */ /* 0x000fea000383ffff */
[----:B------:R-:W-:Y:S05]  /*05f0*/  EXIT ;  /* 0x000000000000794d */ /* 0x000fea0003800000 */
.L_x_4:
[----:B------:R-:W-:-:S00]  /*0600*/  BRA `(.L_x_4) ;  /* 0xfffffffc00fc7947 */ /* 0x000fc0000383ffff */
[----:B------:R-:W-:-:S00]  /*0610*/  NOP ;  /* 0x0000000000007918 */ /* 0x000fc00000000000 */
        /* <DEDUP_REMOVED lines=14> */
.L_x_5:


//--------------------- .nv.shared.reserved.0     --------------------------
	.section	.nv.shared.reserved.0,"aw",@nobits
	.weak		__nv_reservedSMEM_offset_0_alias
	.size		__nv_reservedSMEM_offset_0_alias, 0, 64
	.other		__nv_reservedSMEM_offset_0_alias,@"STO_CUDA_RESERVED_SHARED STV_DEFAULT"
__nv_reservedSMEM_offset_0_alias:
	.zero		0
	.zero		64


//--------------------- .nv.constant0._Z12stream_triadiiPfS_S_ --------------------------
	.section	.nv.constant0._Z12stream_triadiiPfS_S_,"a",@progbits
	.sectionflags	@""
	.align	4
.nv.constant0._Z12stream_triadiiPfS_S_:
	.zero		928


//--------------------- SYMBOLS --------------------------

	.type		.nv.reservedSmem.offset0,@object
	.size		.nv.reservedSmem.offset0,0x4
